	.headerflags	@"EF_CUDA_TEXMODE_UNIFIED EF_CUDA_64BIT_ADDRESS EF_CUDA_ACCELERATORS EF_CUDA_SM90 EF_CUDA_VIRTUAL_SM(EF_CUDA_SM90)"
	.elftype	@"ET_EXEC"


//--------------------- .nv.info                  --------------------------
	.section	.nv.info,"",@"SHT_CUDA_INFO"
	.align	4


	//----- nvinfo : EIATTR_REGCOUNT
	.align		4
        /*0000*/ 	.byte	0x04, 0x2f
        /*0002*/ 	.short	(.L_1 - .L_0)
	.align		4
.L_0:
        /*0004*/ 	.word	index@(triton_poi_fused_9)
        /*0008*/ 	.word	0x0000001e


	//----- nvinfo : EIATTR_MIN_STACK_SIZE
	.align		4
.L_1:
        /*000c*/ 	.byte	0x04, 0x12
        /*000e*/ 	.short	(.L_3 - .L_2)
	.align		4
.L_2:
        /*0010*/ 	.word	index@(triton_poi_fused_9)
        /*0014*/ 	.word	0x00000000


	//----- nvinfo : EIATTR_FRAME_SIZE
	.align		4
.L_3:
        /*0018*/ 	.byte	0x04, 0x11
        /*001a*/ 	.short	(.L_5 - .L_4)
	.align		4
.L_4:
        /*001c*/ 	.word	index@(triton_poi_fused_9)
        /*0020*/ 	.word	0x00000000


	//----- nvinfo : EIATTR_MIN_STACK_SIZE
	.align		4
.L_5:
        /*0024*/ 	.byte	0x04, 0x12
        /*0026*/ 	.short	(.L_7 - .L_6)
	.align		4
.L_6:
        /*0028*/ 	.word	index@(triton_poi_fused_9)
        /*002c*/ 	.word	0x00000000
.L_7:


//--------------------- .nv.info.triton_poi_fused_9 --------------------------
	.section	.nv.info.triton_poi_fused_9,"",@"SHT_CUDA_INFO"
	.sectionflags	@""
	.align	4


	//----- nvinfo : EIATTR_CUDA_API_VERSION
	.align		4
        /*0000*/ 	.byte	0x04, 0x37
        /*0002*/ 	.short	(.L_9 - .L_8)
.L_8:
        /*0004*/ 	.word	0x0000007c


	//----- nvinfo : EIATTR_KPARAM_INFO
	.align		4
.L_9:
        /*0008*/ 	.byte	0x04, 0x17
        /*000a*/ 	.short	(.L_11 - .L_10)
.L_10:
        /*000c*/ 	.word	0x00000000
        /*0010*/ 	.short	0x0003
        /*0012*/ 	.short	0x0014
        /*0014*/ 	.byte	0x00, 0xf0, 0x11, 0x00


	//----- nvinfo : EIATTR_KPARAM_INFO
	.align		4
.L_11:
        /*0018*/ 	.byte	0x04, 0x17
        /*001a*/ 	.short	(.L_13 - .L_12)
.L_12:
        /*001c*/ 	.word	0x00000000
        /*0020*/ 	.short	0x0002
        /*0022*/ 	.short	0x0010
        /*0024*/ 	.byte	0x00, 0xf0, 0x11, 0x00


	//----- nvinfo : EIATTR_KPARAM_INFO
	.align		4
.L_13:
        /*0028*/ 	.byte	0x04, 0x17
        /*002a*/ 	.short	(.L_15 - .L_14)
.L_14:
        /*002c*/ 	.word	0x00000000
        /*0030*/ 	.short	0x0001
        /*0032*/ 	.short	0x0008
        /*0034*/ 	.byte	0x00, 0xf4, 0x21, 0x00


	//----- nvinfo : EIATTR_KPARAM_INFO
	.align		4
.L_15:
        /*0038*/ 	.byte	0x04, 0x17
        /*003a*/ 	.short	(.L_17 - .L_16)
.L_16:
        /*003c*/ 	.word	0x00000000
        /*0040*/ 	.short	0x0000
        /*0042*/ 	.short	0x0000
        /*0044*/ 	.byte	0x00, 0xf4, 0x21, 0x00


	//----- nvinfo : EIATTR_SPARSE_MMA_MASK
	.align		4
.L_17:
        /*0048*/ 	.byte	0x03, 0x50
        /*004a*/ 	.short	0x0000


	//----- nvinfo : EIATTR_MAXREG_COUNT
	.align		4
        /*004c*/ 	.byte	0x03, 0x1b
        /*004e*/ 	.short	0x00ff


	//----- nvinfo : EIATTR_EXIT_INSTR_OFFSETS
	.align		4
        /*0050*/ 	.byte	0x04, 0x1c
        /*0052*/ 	.short	(.L_19 - .L_18)


	//   ....[0]....
.L_18:
        /*0054*/ 	.word	0x000006c0


	//   ....[1]....
        /*0058*/ 	.word	0x00000710


	//----- nvinfo : EIATTR_REQNTID
	.align		4
.L_19:
        /*005c*/ 	.byte	0x04, 0x10
        /*005e*/ 	.short	(.L_21 - .L_20)
.L_20:
        /*0060*/ 	.word	0x00000080
        /*0064*/ 	.word	0x00000001
        /*0068*/ 	.word	0x00000001


	//----- nvinfo : EIATTR_CBANK_PARAM_SIZE
	.align		4
.L_21:
        /*006c*/ 	.byte	0x03, 0x19
        /*006e*/ 	.short	0x0018


	//----- nvinfo : EIATTR_PARAM_CBANK
	.align		4
        /*0070*/ 	.byte	0x04, 0x0a
        /*0072*/ 	.short	(.L_23 - .L_22)
	.align		4
.L_22:
        /*0074*/ 	.word	index@(.nv.constant0.triton_poi_fused_9)
        /*0078*/ 	.short	0x0210
        /*007a*/ 	.short	0x0018


	//----- nvinfo : EIATTR_SW_WAR
	.align		4
.L_23:
        /*007c*/ 	.byte	0x04, 0x36
        /*007e*/ 	.short	(.L_25 - .L_24)
.L_24:
        /*0080*/ 	.word	0x00000008
.L_25:


//--------------------- .nv.callgraph             --------------------------
	.section	.nv.callgraph,"",@"SHT_CUDA_CALLGRAPH"
	.align	4
	.sectionentsize	8
	.align		4
        /*0000*/ 	.word	0x00000000
	.align		4
        /*0004*/ 	.word	0xffffffff
	.align		4
        /*0008*/ 	.word	0x00000000
	.align		4
        /*000c*/ 	.word	0xfffffffe
	.align		4
        /*0010*/ 	.word	0x00000000
	.align		4
        /*0014*/ 	.word	0xfffffffd
	.align		4
        /*0018*/ 	.word	0x00000000
	.align		4
        /*001c*/ 	.word	0xfffffffc


//--------------------- .text.triton_poi_fused_9  --------------------------
	.section	.text.triton_poi_fused_9,"ax",@progbits
	.sectionflags	@"SHF_BARRIERS=1"
	.align	128
        .global         triton_poi_fused_9
        .type           triton_poi_fused_9,@function
        .size           triton_poi_fused_9,(.L_x_1 - triton_poi_fused_9)
        .other          triton_poi_fused_9,@"STO_CUDA_ENTRY STV_DEFAULT"
triton_poi_fused_9:
.text.triton_poi_fused_9:
[----:B------:R-:W0:Y:S01]  /*0000*/  LDC R1, c[0x0][0x28] ;  /* 0x00000a00ff017b82 */ /* 0x000e220000000800 */
[----:B------:R-:W1:Y:S07]  /*0010*/  S2R R19, SR_CTAID.Z ;  /* 0x0000000000137919 */ /* 0x000e6e0000002700 */
[----:B------:R-:W1:Y:S01]  /*0020*/  S2UR UR4, SR_CTAID.Y ;  /* 0x00000000000479c3 */ /* 0x000e620000002600 */
[----:B------:R-:W-:Y:S01]  /*0030*/  IMAD.MOV.U32 R14, RZ, RZ, RZ ;  /* 0x000000ffff0e7224 */ /* 0x000fe200078e00ff */
[----:B------:R-:W-:Y:S01]  /*0040*/  ULDC.64 UR6, c[0x0][0x208] ;  /* 0x0000820000067ab9 */ /* 0x000fe20000000a00 */
[----:B------:R-:W2:Y:S01]  /*0050*/  S2R R15, SR_CTAID.X ;  /* 0x00000000000f7919 */ /* 0x000ea20000002500 */
[----:B------:R-:W3:Y:S04]  /*0060*/  S2R R18, SR_TID.X ;  /* 0x0000000000127919 */ /* 0x000ee80000002100 */
[----:B------:R-:W1:Y:S08]  /*0070*/  LDC R0, c[0x0][0x10] ;  /* 0x00000400ff007b82 */ /* 0x000e700000000800 */
[----:B------:R-:W4:Y:S01]  /*0080*/  LDC.64 R16, c[0x0][0x210] ;  /* 0x00008400ff107b82 */ /* 0x000f220000000a00 */
[----:B-1----:R-:W-:-:S02]  /*0090*/  IMAD R19, R19, R0, UR4 ;  /* 0x0000000413137e24 */ /* 0x002fc4000f8e0200 */
[----:B--2---:R-:W-:Y:S02]  /*00a0*/  IMAD.SHL.U32 R15, R15, 0x10, RZ ;  /* 0x000000100f0f7824 */ /* 0x004fe400078e00ff */
[----:B------:R-:W-:Y:S01]  /*00b0*/  IMAD.SHL.U32 R19, R19, 0x40, RZ ;  /* 0x0000004013137824 */ /* 0x000fe200078e00ff */
[----:B---3--:R-:W-:Y:S02]  /*00c0*/  SHF.R.U32.HI R0, RZ, 0x4, R18 ;  /* 0x00000004ff007819 */ /* 0x008fe40000011612 */
[----:B------:R-:W-:Y:S02]  /*00d0*/  LOP3.LUT R4, R15, 0xf, R18, 0xf8, !PT ;  /* 0x0000000f0f047812 */ /* 0x000fe400078ef812 */
[----:B------:R-:W-:Y:S02]  /*00e0*/  SGXT.U32 R0, R0, 0x3 ;  /* 0x000000030000781a */ /* 0x000fe40000000000 */
[----:B------:R-:W-:Y:S02]  /*00f0*/  ISETP.GE.AND P0, PT, R4, 0x9, PT ;  /* 0x000000090400780c */ /* 0x000fe40003f06270 */
[----:B------:R-:W-:-:S02]  /*0100*/  LOP3.LUT R3, R19, 0x8, R0, 0xfe, !PT ;  /* 0x0000000813037812 */ /* 0x000fc400078efe00 */
[----:B------:R-:W-:Y:S02]  /*0110*/  LOP3.LUT R2, R19, R0, RZ, 0xfc, !PT ;  /* 0x0000000013027212 */ /* 0x000fe400078efcff */
[C---:B------:R-:W-:Y:S01]  /*0120*/  ISETP.LT.AND P2, PT, R3.reuse, 0x24000, !P0 ;  /* 0x000240000300780c */ /* 0x040fe20004741270 */
[--C-:B------:R-:W-:Y:S01]  /*0130*/  IMAD R3, R3, 0x9, R4.reuse ;  /* 0x0000000903037824 */ /* 0x100fe200078e0204 */
[----:B------:R-:W-:Y:S01]  /*0140*/  LOP3.LUT R6, R19, 0x10, R0, 0xfe, !PT ;  /* 0x0000001013067812 */ /* 0x000fe200078efe00 */
[C---:B------:R-:W-:Y:S01]  /*0150*/  IMAD R5, R2.reuse, 0x9, R4 ;  /* 0x0000000902057824 */ /* 0x040fe200078e0204 */
[----:B------:R-:W-:Y:S02]  /*0160*/  LOP3.LUT R7, R19, 0x18, R0, 0xfe, !PT ;  /* 0x0000001813077812 */ /* 0x000fe400078efe00 */
[----:B------:R-:W-:Y:S01]  /*0170*/  ISETP.LT.AND P1, PT, R2, 0x24000, !P0 ;  /* 0x000240000200780c */ /* 0x000fe20004721270 */
[----:B----4-:R-:W-:Y:S01]  /*0180*/  IMAD.WIDE R2, R3, 0x4, R16 ;  /* 0x0000000403027825 */ /* 0x010fe200078e0210 */
[----:B------:R-:W-:-:S02]  /*0190*/  ISETP.LT.AND P6, PT, R6, 0x24000, !P0 ;  /* 0x000240000600780c */ /* 0x000fc400047c1270 */
[----:B------:R-:W-:Y:S02]  /*01a0*/  LOP3.LUT R8, R19, 0x20, R0, 0xfe, !PT ;  /* 0x0000002013087812 */ /* 0x000fe400078efe00 */
[----:B------:R-:W-:Y:S01]  /*01b0*/  ISETP.LT.AND P5, PT, R7, 0x24000, !P0 ;  /* 0x000240000700780c */ /* 0x000fe200047a1270 */
[----:B------:R1:W2:Y:S01]  /*01c0*/  @P2 LDG.E.EL R14, desc[UR6][R2.64] ;  /* 0x00000006020e2981 */ /* 0x0002a2000c2e1900 */
[----:B------:R-:W-:Y:S02]  /*01d0*/  LOP3.LUT R4, R19, 0x28, R0, 0xfe, !PT ;  /* 0x0000002813047812 */ /* 0x000fe400078efe00 */
[----:B------:R-:W-:Y:S02]  /*01e0*/  LOP3.LUT R6, R19, 0x30, R0, 0xfe, !PT ;  /* 0x0000003013067812 */ /* 0x000fe400078efe00 */
[----:B------:R-:W-:Y:S02]  /*01f0*/  LOP3.LUT R7, R19, 0x38, R0, 0xfe, !PT ;  /* 0x0000003813077812 */ /* 0x000fe400078efe00 */
[----:B------:R-:W-:-:S02]  /*0200*/  ISETP.LT.AND P4, PT, R8, 0x24000, !P0 ;  /* 0x000240000800780c */ /* 0x000fc40004781270 */
[----:B------:R-:W-:Y:S02]  /*0210*/  ISETP.LT.AND P3, PT, R4, 0x24000, !P0 ;  /* 0x000240000400780c */ /* 0x000fe40004761270 */
[----:B------:R-:W-:Y:S02]  /*0220*/  ISETP.LT.AND P2, PT, R6, 0x24000, !P0 ;  /* 0x000240000600780c */ /* 0x000fe40004741270 */
[----:B------:R-:W-:Y:S01]  /*0230*/  ISETP.LT.AND P0, PT, R7, 0x24000, !P0 ;  /* 0x000240000700780c */ /* 0x000fe20004701270 */
[C---:B------:R-:W-:Y:S02]  /*0240*/  VIADD R7, R5.reuse, 0x90 ;  /* 0x0000009005077836 */ /* 0x040fe40000000000 */
[C---:B------:R-:W-:Y:S02]  /*0250*/  VIADD R9, R5.reuse, 0xd8 ;  /* 0x000000d805097836 */ /* 0x040fe40000000000 */
[C---:B------:R-:W-:Y:S02]  /*0260*/  VIADD R11, R5.reuse, 0x120 ;  /* 0x00000120050b7836 */ /* 0x040fe40000000000 */
[----:B------:R-:W-:-:S02]  /*0270*/  VIADD R13, R5, 0x168 ;  /* 0x00000168050d7836 */ /* 0x000fc40000000000 */
[C---:B------:R-:W-:Y:S02]  /*0280*/  VIADD R23, R5.reuse, 0x1b0 ;  /* 0x000001b005177836 */ /* 0x040fe40000000000 */
[C---:B------:R-:W-:Y:S02]  /*0290*/  VIADD R25, R5.reuse, 0x1f8 ;  /* 0x000001f805197836 */ /* 0x040fe40000000000 */
[----:B-1----:R-:W-:-:S04]  /*02a0*/  IMAD.WIDE R2, R5, 0x4, R16 ;  /* 0x0000000405027825 */ /* 0x002fc800078e0210 */
[----:B------:R-:W-:-:S04]  /*02b0*/  IMAD.WIDE R4, R7, 0x4, R16 ;  /* 0x0000000407047825 */ /* 0x000fc800078e0210 */
[----:B------:R-:W-:-:S04]  /*02c0*/  IMAD.WIDE R6, R9, 0x4, R16 ;  /* 0x0000000409067825 */ /* 0x000fc800078e0210 */
[----:B------:R-:W-:Y:S01]  /*02d0*/  IMAD.WIDE R8, R11, 0x4, R16 ;  /* 0x000000040b087825 */ /* 0x000fe200078e0210 */
[----:B------:R-:W-:-:S03]  /*02e0*/  CS2R R20, SRZ ;  /* 0x0000000000147805 */ /* 0x000fc6000001ff00 */
[----:B------:R-:W-:-:S03]  /*02f0*/  IMAD.WIDE R10, R13, 0x4, R16 ;  /* 0x000000040d0a7825 */ /* 0x000fc600078e0210 */
[----:B------:R1:W3:Y:S01]  /*0300*/  @P6 LDG.E.EL R20, desc[UR6][R4.64] ;  /* 0x0000000604146981 */ /* 0x0002e2000c2e1900 */
[--C-:B------:R-:W-:Y:S01]  /*0310*/  IMAD.WIDE R12, R23, 0x4, R16.reuse ;  /* 0x00000004170c7825 */ /* 0x100fe200078e0210 */
[----:B------:R-:W-:Y:S02]  /*0320*/  CS2R R22, SRZ ;  /* 0x0000000000167805 */ /* 0x000fe4000001ff00 */
[----:B------:R-:W4:Y:S01]  /*0330*/  @P5 LDG.E.EL R21, desc[UR6][R6.64] ;  /* 0x0000000606155981 */ /* 0x000f22000c2e1900 */
[----:B------:R-:W-:Y:S01]  /*0340*/  IMAD.WIDE R16, R25, 0x4, R16 ;  /* 0x0000000419107825 */ /* 0x000fe200078e0210 */
[----:B------:R-:W-:Y:S02]  /*0350*/  CS2R R24, SRZ ;  /* 0x0000000000187805 */ /* 0x000fe4000001ff00 */
[----:B------:R-:W5:Y:S01]  /*0360*/  @P4 LDG.E.EL R22, desc[UR6][R8.64] ;  /* 0x0000000608164981 */ /* 0x000f62000c2e1900 */
[----:B------:R-:W-:-:S03]  /*0370*/  IMAD.MOV.U32 R26, RZ, RZ, RZ ;  /* 0x000000ffff1a7224 */ /* 0x000fc600078e00ff */
[----:B------:R-:W5:Y:S04]  /*0380*/  @P3 LDG.E.EL R24, desc[UR6][R10.64] ;  /* 0x000000060a183981 */ /* 0x000f68000c2e1900 */
[----:B------:R1:W5:Y:S04]  /*0390*/  @P2 LDG.E.EL R23, desc[UR6][R12.64] ;  /* 0x000000060c172981 */ /* 0x000368000c2e1900 */
[----:B------:R1:W5:Y:S04]  /*03a0*/  @P1 LDG.E.EL R26, desc[UR6][R2.64] ;  /* 0x00000006021a1981 */ /* 0x000368000c2e1900 */
[----:B------:R-:W5:Y:S01]  /*03b0*/  @P0 LDG.E.EL R25, desc[UR6][R16.64] ;  /* 0x0000000610190981 */ /* 0x000f62000c2e1900 */
[----:B------:R-:W1:Y:S01]  /*03c0*/  S2R R27, SR_TID.X ;  /* 0x00000000001b7919 */ /* 0x000e620000002100 */
[----:B------:R-:W1:Y:S01]  /*03d0*/  S2UR UR5, SR_CgaCtaId ;  /* 0x00000000000579c3 */ /* 0x000e620000008800 */
[----:B------:R-:W-:Y:S01]  /*03e0*/  UMOV UR4, 0x400 ;  /* 0x0000040000047882 */ /* 0x000fe20000000000 */
[----:B-1----:R-:W-:Y:S01]  /*03f0*/  IMAD.SHL.U32 R4, R27, 0x40, RZ ;  /* 0x000000401b047824 */ /* 0x002fe200078e00ff */
[----:B------:R-:W-:-:S04]  /*0400*/  SHF.R.U32.HI R5, RZ, 0x4, R27 ;  /* 0x00000004ff057819 */ /* 0x000fc8000001161b */
[----:B------:R-:W-:Y:S02]  /*0410*/  SGXT.U32 R5, R5, 0x3 ;  /* 0x000000030505781a */ /* 0x000fe40000000000 */
[----:B------:R-:W-:Y:S01]  /*0420*/  LOP3.LUT R4, R4, 0x3c0, RZ, 0xc0, !PT ;  /* 0x000003c004047812 */ /* 0x000fe200078ec0ff */
[----:B0-----:R-:W-:-:S03]  /*0430*/  UPRMT UR4, UR5, 0x654, UR4 ;  /* 0x0000065405047896 */ /* 0x001fc60008000004 */
[----:B------:R-:W-:-:S04]  /*0440*/  LOP3.LUT R5, R4, R5, RZ, 0xfc, !PT ;  /* 0x0000000504057212 */ /* 0x000fc800078efcff */
[----:B------:R-:W-:-:S04]  /*0450*/  LEA.HI R5, R4, R5, RZ, 0x1c ;  /* 0x0000000504057211 */ /* 0x000fc800078fe0ff */
[----:B------:R-:W-:Y:S01]  /*0460*/  LEA R13, R5, UR4, 0x2 ;  /* 0x00000004050d7c11 */ /* 0x000fe2000f8e10ff */
[----:B------:R-:W-:Y:S01]  /*0470*/  IMAD.SHL.U32 R8, R27, 0x4, RZ ;  /* 0x000000041b087824 */ /* 0x000fe200078e00ff */
[----:B------:R-:W-:-:S04]  /*0480*/  SHF.R.U32.HI R2, RZ, 0x2, R27 ;  /* 0x00000002ff027819 */ /* 0x000fc8000001161b */
[----:B------:R-:W-:Y:S02]  /*0490*/  LOP3.LUT R8, R8, 0x1fc, RZ, 0xc0, !PT ;  /* 0x000001fc08087812 */ /* 0x000fe400078ec0ff */
[----:B------:R-:W-:-:S05]  /*04a0*/  LOP3.LUT R3, R2, 0x1c, RZ, 0xc0, !PT ;  /* 0x0000001c02037812 */ /* 0x000fca00078ec0ff */
[----:B------:R-:W-:-:S05]  /*04b0*/  IMAD.IADD R3, R8, 0x1, R3 ;  /* 0x0000000108037824 */ /* 0x000fca00078e0203 */
[----:B------:R-:W-:Y:S01]  /*04c0*/  LEA R4, R3, UR4, 0x2 ;  /* 0x0000000403047c11 */ /* 0x000fe2000f8e10ff */
[----:B------:R-:W-:Y:S01]  /*04d0*/  IMAD.SHL.U32 R18, R18, 0x4, RZ ;  /* 0x0000000412127824 */ /* 0x000fe200078e00ff */
[----:B------:R-:W0:Y:S04]  /*04e0*/  LDC.64 R2, c[0x0][0x218] ;  /* 0x00008600ff027b82 */ /* 0x000e280000000a00 */
[----:B------:R-:W-:-:S05]  /*04f0*/  LOP3.LUT R18, R19, 0x3c, R18, 0xf8, !PT ;  /* 0x0000003c13127812 */ /* 0x000fca00078ef812 */
[----:B------:R-:W-:-:S05]  /*0500*/  IMAD.HI R9, R18, 0x2aaaaaab, RZ ;  /* 0x2aaaaaab12097827 */ /* 0x000fca00078e02ff */
[----:B------:R-:W-:-:S04]  /*0510*/  SHF.R.U32.HI R10, RZ, 0x1f, R9 ;  /* 0x0000001fff0a7819 */ /* 0x000fc80000011609 */
[----:B------:R-:W-:Y:S02]  /*0520*/  LEA.HI.SX32 R11, R9, R10, 0x1a ;  /* 0x0000000a090b7211 */ /* 0x000fe400078fd2ff */
[----:B------:R-:W-:Y:S02]  /*0530*/  LOP3.LUT R10, R8, 0x200, RZ, 0xfc, !PT ;  /* 0x00000200080a7812 */ /* 0x000fe400078efcff */
[----:B------:R-:W-:Y:S01]  /*0540*/  ISETP.GE.AND P0, PT, R18, 0x24000, PT ;  /* 0x000240001200780c */ /* 0x000fe20003f06270 */
[----:B------:R-:W-:Y:S01]  /*0550*/  IMAD R18, R11, -0x180, R18 ;  /* 0xfffffe800b127824 */ /* 0x000fe200078e0212 */
[----:B------:R-:W-:Y:S02]  /*0560*/  LOP3.LUT R9, R15, R0, RZ, 0xfc, !PT ;  /* 0x000000000f097212 */ /* 0x000fe400078efcff */
[----:B------:R-:W-:Y:S02]  /*0570*/  LOP3.LUT R0, R15, 0x8, R0, 0xfe, !PT ;  /* 0x000000080f007812 */ /* 0x000fe400078efe00 */
[----:B------:R-:W-:Y:S01]  /*0580*/  SHF.R.U32.HI R10, RZ, 0x4, R10 ;  /* 0x00000004ff0a7819 */ /* 0x000fe2000001160a */
[----:B------:R-:W-:Y:S01]  /*0590*/  IMAD R18, R11, 0xd80, R18 ;  /* 0x00000d800b127824 */ /* 0x000fe200078e0212 */
[----:B------:R-:W-:-:S02]  /*05a0*/  ISETP.LT.AND P1, PT, R9, 0x9, !P0 ;  /* 0x000000090900780c */ /* 0x000fc40004721270 */
[----:B------:R-:W-:Y:S02]  /*05b0*/  ISETP.LT.AND P0, PT, R0, 0x9, !P0 ;  /* 0x000000090000780c */ /* 0x000fe40004701270 */
[----:B------:R-:W-:Y:S01]  /*05c0*/  LOP3.LUT R11, R10, 0x3c, RZ, 0xc0, !PT ;  /* 0x0000003c0a0b7812 */ /* 0x000fe200078ec0ff */
[----:B------:R-:W-:-:S04]  /*05d0*/  IMAD R9, R9, 0x180, R18 ;  /* 0x0000018009097824 */ /* 0x000fc800078e0212 */
[----:B------:R-:W-:Y:S02]  /*05e0*/  IMAD.IADD R11, R8, 0x1, R11 ;  /* 0x00000001080b7824 */ /* 0x000fe400078e020b */
[----:B0-----:R-:W-:-:S03]  /*05f0*/  IMAD.WIDE R8, R9, 0x4, R2 ;  /* 0x0000000409087825 */ /* 0x001fc600078e0202 */
[----:B------:R-:W-:Y:S01]  /*0600*/  LEA R11, R11, UR4, 0x2 ;  /* 0x000000040b0b7c11 */ /* 0x000fe2000f8e10ff */
[----:B--2---:R-:W-:Y:S04]  /*0610*/  STS [R13+0x20], R14 ;  /* 0x0000200e0d007388 */ /* 0x004fe80000000800 */
[----:B---3--:R-:W-:Y:S04]  /*0620*/  STS [R13+0x40], R20 ;  /* 0x000040140d007388 */ /* 0x008fe80000000800 */
[----:B----4-:R-:W-:Y:S04]  /*0630*/  STS [R13+0x60], R21 ;  /* 0x000060150d007388 */ /* 0x010fe80000000800 */
[----:B-----5:R-:W-:Y:S04]  /*0640*/  STS [R13+0x80], R22 ;  /* 0x000080160d007388 */ /* 0x020fe80000000800 */
[----:B------:R-:W-:Y:S04]  /*0650*/  STS [R13+0xa0], R24 ;  /* 0x0000a0180d007388 */ /* 0x000fe80000000800 */
[----:B------:R-:W-:Y:S04]  /*0660*/  STS [R13+0xc0], R23 ;  /* 0x0000c0170d007388 */ /* 0x000fe80000000800 */
[----:B------:R-:W-:Y:S04]  /*0670*/  STS [R13], R26 ;  /* 0x0000001a0d007388 */ /* 0x000fe80000000800 */
[----:B------:R-:W-:Y:S01]  /*0680*/  STS [R13+0xe0], R25 ;  /* 0x0000e0190d007388 */ /* 0x000fe20000000800 */
[----:B------:R-:W-:Y:S06]  /*0690*/  BAR.SYNC.DEFER_BLOCKING 0x0 ;  /* 0x0000000000007b1d */ /* 0x000fec0000010000 */
[----:B------:R-:W0:Y:S04]  /*06a0*/  LDS.128 R4, [R4] ;  /* 0x0000000004047984 */ /* 0x000e280000000c00 */
[----:B0-----:R0:W-:Y:S02]  /*06b0*/  @P1 STG.E.128 desc[UR6][R8.64], R4 ;  /* 0x0000000408001986 */ /* 0x0011e4000c101d06 */
[----:B0-----:R-:W-:Y:S05]  /*06c0*/  @!P0 EXIT ;  /* 0x000000000000894d */ /* 0x001fea0003800000 */
[----:B0-----:R-:W0:Y:S01]  /*06d0*/  LDS.128 R8, [R11+0x800] ;  /* 0x000800000b087984 */ /* 0x001e220000000c00 */
[----:B------:R-:W-:-:S04]  /*06e0*/  IMAD R5, R0, 0x180, R18 ;  /* 0x0000018000057824 */ /* 0x000fc800078e0212 */
[----:B------:R-:W-:-:S05]  /*06f0*/  IMAD.WIDE R2, R5, 0x4, R2 ;  /* 0x0000000405027825 */ /* 0x000fca00078e0202 */
[----:B0-----:R-:W-:Y:S01]  /*0700*/  STG.E.128 desc[UR6][R2.64], R8 ;  /* 0x0000000802007986 */ /* 0x001fe2000c101d06 */
[----:B------:R-:W-:Y:S05]  /*0710*/  EXIT ;  /* 0x000000000000794d */ /* 0x000fea0003800000 */
.L_x_0:
[----:B------:R-:W-:-:S00]  /*0720*/  BRA `(.L_x_0) ;  /* 0xfffffffc00fc7947 */ /* 0x000fc0000383ffff */
[----:B------:R-:W-:-:S00]  /*0730*/  NOP ;  /* 0x0000000000007918 */ /* 0x000fc00000000000 */
        /* <DEDUP_REMOVED lines=12> */
.L_x_1:


//--------------------- .nv.shared.triton_poi_fused_9 --------------------------
	.section	.nv.shared.triton_poi_fused_9,"aw",@nobits
	.sectionflags	@""
	.align	16
	.zero		1024


//--------------------- .nv.constant0.triton_poi_fused_9 --------------------------
	.section	.nv.constant0.triton_poi_fused_9,"a",@progbits
	.sectionflags	@""
	.align	4
.nv.constant0.triton_poi_fused_9:
	.zero		552
